//
// Generated by NVIDIA NVVM Compiler
//
// Compiler Build ID: CL-36424714
// Cuda compilation tools, release 13.0, V13.0.88
// Based on NVVM 20.0.0
//

.version 9.0
.target sm_100
.address_size 64


.entry _Z12sumOfSquaresPiS_Pl(
	.param .u64 .ptr .align 1 _Z12sumOfSquaresPiS_Pl_param_0,
	.param .u64 .ptr .align 1 _Z12sumOfSquaresPiS_Pl_param_1,
	.param .u64 .ptr .align 1 _Z12sumOfSquaresPiS_Pl_param_2
)
{
	.reg .pred 	%p<4>;
	.reg .b32 	%r<72>;
	.reg .b64 	%rd<22>;

	ld.param.u64 	%rd6, [_Z12sumOfSquaresPiS_Pl_param_0];
	ld.param.u64 	%rd7, [_Z12sumOfSquaresPiS_Pl_param_1];
	ld.param.u64 	%rd8, [_Z12sumOfSquaresPiS_Pl_param_2];
	mov.u32 	%r1, %tid.x;
	setp.ne.s32 	%p1, %r1, 0;
	@%p1 bra 	$L__BB0_2;
	// begin inline asm
	mov.u64 	%rd20, %clock64;
	// end inline asm
$L__BB0_2:
	mul.wide.u32 	%rd11, %r1, 16384;
	cvta.to.global.u64 	%rd12, %rd6;
	add.s64 	%rd13, %rd11, %rd12;
	add.s64 	%rd21, %rd13, 64;
	mov.b32 	%r70, 0;
	mov.u32 	%r71, %r70;
$L__BB0_3:
	ld.global.u32 	%r7, [%rd21+-64];
	mad.lo.s32 	%r8, %r7, %r7, %r71;
	ld.global.u32 	%r9, [%rd21+-60];
	mad.lo.s32 	%r10, %r9, %r9, %r8;
	ld.global.u32 	%r11, [%rd21+-56];
	mad.lo.s32 	%r12, %r11, %r11, %r10;
	ld.global.u32 	%r13, [%rd21+-52];
	mad.lo.s32 	%r14, %r13, %r13, %r12;
	ld.global.u32 	%r15, [%rd21+-48];
	mad.lo.s32 	%r16, %r15, %r15, %r14;
	ld.global.u32 	%r17, [%rd21+-44];
	mad.lo.s32 	%r18, %r17, %r17, %r16;
	ld.global.u32 	%r19, [%rd21+-40];
	mad.lo.s32 	%r20, %r19, %r19, %r18;
	ld.global.u32 	%r21, [%rd21+-36];
	mad.lo.s32 	%r22, %r21, %r21, %r20;
	ld.global.u32 	%r23, [%rd21+-32];
	mad.lo.s32 	%r24, %r23, %r23, %r22;
	ld.global.u32 	%r25, [%rd21+-28];
	mad.lo.s32 	%r26, %r25, %r25, %r24;
	ld.global.u32 	%r27, [%rd21+-24];
	mad.lo.s32 	%r28, %r27, %r27, %r26;
	ld.global.u32 	%r29, [%rd21+-20];
	mad.lo.s32 	%r30, %r29, %r29, %r28;
	ld.global.u32 	%r31, [%rd21+-16];
	mad.lo.s32 	%r32, %r31, %r31, %r30;
	ld.global.u32 	%r33, [%rd21+-12];
	mad.lo.s32 	%r34, %r33, %r33, %r32;
	ld.global.u32 	%r35, [%rd21+-8];
	mad.lo.s32 	%r36, %r35, %r35, %r34;
	ld.global.u32 	%r37, [%rd21+-4];
	mad.lo.s32 	%r38, %r37, %r37, %r36;
	ld.global.u32 	%r39, [%rd21];
	mad.lo.s32 	%r40, %r39, %r39, %r38;
	ld.global.u32 	%r41, [%rd21+4];
	mad.lo.s32 	%r42, %r41, %r41, %r40;
	ld.global.u32 	%r43, [%rd21+8];
	mad.lo.s32 	%r44, %r43, %r43, %r42;
	ld.global.u32 	%r45, [%rd21+12];
	mad.lo.s32 	%r46, %r45, %r45, %r44;
	ld.global.u32 	%r47, [%rd21+16];
	mad.lo.s32 	%r48, %r47, %r47, %r46;
	ld.global.u32 	%r49, [%rd21+20];
	mad.lo.s32 	%r50, %r49, %r49, %r48;
	ld.global.u32 	%r51, [%rd21+24];
	mad.lo.s32 	%r52, %r51, %r51, %r50;
	ld.global.u32 	%r53, [%rd21+28];
	mad.lo.s32 	%r54, %r53, %r53, %r52;
	ld.global.u32 	%r55, [%rd21+32];
	mad.lo.s32 	%r56, %r55, %r55, %r54;
	ld.global.u32 	%r57, [%rd21+36];
	mad.lo.s32 	%r58, %r57, %r57, %r56;
	ld.global.u32 	%r59, [%rd21+40];
	mad.lo.s32 	%r60, %r59, %r59, %r58;
	ld.global.u32 	%r61, [%rd21+44];
	mad.lo.s32 	%r62, %r61, %r61, %r60;
	ld.global.u32 	%r63, [%rd21+48];
	mad.lo.s32 	%r64, %r63, %r63, %r62;
	ld.global.u32 	%r65, [%rd21+52];
	mad.lo.s32 	%r66, %r65, %r65, %r64;
	ld.global.u32 	%r67, [%rd21+56];
	mad.lo.s32 	%r68, %r67, %r67, %r66;
	ld.global.u32 	%r69, [%rd21+60];
	mad.lo.s32 	%r71, %r69, %r69, %r68;
	add.s32 	%r70, %r70, 32;
	add.s64 	%rd21, %rd21, 128;
	setp.ne.s32 	%p2, %r70, 4096;
	@%p2 bra 	$L__BB0_3;
	setp.ne.s32 	%p3, %r1, 0;
	cvta.to.global.u64 	%rd14, %rd7;
	mul.wide.u32 	%rd15, %r1, 4;
	add.s64 	%rd16, %rd14, %rd15;
	st.global.u32 	[%rd16], %r71;
	@%p3 bra 	$L__BB0_6;
	// begin inline asm
	mov.u64 	%rd17, %clock64;
	// end inline asm
	sub.s64 	%rd18, %rd17, %rd20;
	cvta.to.global.u64 	%rd19, %rd8;
	st.global.u64 	[%rd19], %rd18;
$L__BB0_6:
	ret;

}


// ===== COMPILED SASS (sm_100) =====

	.target	sm_100

	.elftype	@"ET_EXEC"


//--------------------- .note.nv.tkinfo           --------------------------
	.section	.note.nv.tkinfo,"",@"SHT_NOTE"
	.sectionflags	@"SHF_NOTE_NV_TKINFO"
	.tkinfo
        /*0018*/ 	.word	0x00000002
        /*0030*/ 	.string	""
        /*0030*/ 	.string	"ptxas"
        /*0030*/ 	.string	"Cuda compilation tools, release 13.0, V13.0.88"
        /*0030*/ 	.string	"Build cuda_13.0.r13.0/compiler.36424714_0"
        /*0030*/ 	.string	"-arch sm_100 -m 64 "



//--------------------- .note.nv.cuinfo           --------------------------
	.section	.note.nv.cuinfo,"",@"SHT_NOTE"
	.sectionflags	@"SHF_NOTE_NV_CUINFO"
        /*0018*/ 	.short	0x0002
        /*001a*/ 	.short	0x0064
        /*001c*/ 	.short	0x0082
	.zero		2


//--------------------- .nv.info                  --------------------------
	.section	.nv.info,"",@"SHT_CUDA_INFO"
	.align	4


	//----- nvinfo : EIATTR_REGCOUNT
	.align		4
        /*0000*/ 	.byte	0x04, 0x2f
        /*0002*/ 	.short	(.L_1 - .L_0)
	.align		4
.L_0:
        /*0004*/ 	.word	index@(_Z12sumOfSquaresPiS_Pl)
        /*0008*/ 	.word	0x0000001e


	//----- nvinfo : EIATTR_FRAME_SIZE
	.align		4
.L_1:
        /*000c*/ 	.byte	0x04, 0x11
        /*000e*/ 	.short	(.L_3 - .L_2)
	.align		4
.L_2:
        /*0010*/ 	.word	index@(_Z12sumOfSquaresPiS_Pl)
        /*0014*/ 	.word	0x00000000


	//----- nvinfo : EIATTR_MIN_STACK_SIZE
	.align		4
.L_3:
        /*0018*/ 	.byte	0x04, 0x12
        /*001a*/ 	.short	(.L_5 - .L_4)
	.align		4
.L_4:
        /*001c*/ 	.word	index@(_Z12sumOfSquaresPiS_Pl)
        /*0020*/ 	.word	0x00000000
.L_5:


//--------------------- .nv.compat                --------------------------
	.section	.nv.compat,"",@"SHT_CUDA_COMPAT_INFO"
	.align	4
        /*0000*/ 	.byte	0x02, 0x09, 0x00, 0x00, 0x02, 0x02, 0x01, 0x00, 0x02, 0x05, 0x05, 0x00, 0x03, 0x07, 0x01, 0x01
        /*0010*/ 	.byte	0x02, 0x03, 0x00, 0x00, 0x02, 0x06, 0x01, 0x00, 0x04, 0x0b, 0x08, 0x00, 0x09, 0x00, 0x00, 0x00
        /*0020*/ 	.byte	0x00, 0x00, 0x00, 0x00


//--------------------- .nv.info._Z12sumOfSquaresPiS_Pl --------------------------
	.section	.nv.info._Z12sumOfSquaresPiS_Pl,"",@"SHT_CUDA_INFO"
	.sectionflags	@""
	.align	4


	//----- nvinfo : EIATTR_CUDA_API_VERSION
	.align		4
        /*0000*/ 	.byte	0x04, 0x37
        /*0002*/ 	.short	(.L_7 - .L_6)
.L_6:
        /*0004*/ 	.word	0x00000082


	//----- nvinfo : EIATTR_KPARAM_INFO
	.align		4
.L_7:
        /*0008*/ 	.byte	0x04, 0x17
        /*000a*/ 	.short	(.L_9 - .L_8)
.L_8:
        /*000c*/ 	.word	0x00000000
        /*0010*/ 	.short	0x0002
        /*0012*/ 	.short	0x0010
        /*0014*/ 	.byte	0x00, 0xf5, 0x21, 0x00


	//----- nvinfo : EIATTR_KPARAM_INFO
	.align		4
.L_9:
        /*0018*/ 	.byte	0x04, 0x17
        /*001a*/ 	.short	(.L_11 - .L_10)
.L_10:
        /*001c*/ 	.word	0x00000000
        /*0020*/ 	.short	0x0001
        /*0022*/ 	.short	0x0008
        /*0024*/ 	.byte	0x00, 0xf5, 0x21, 0x00


	//----- nvinfo : EIATTR_KPARAM_INFO
	.align		4
.L_11:
        /*0028*/ 	.byte	0x04, 0x17
        /*002a*/ 	.short	(.L_13 - .L_12)
.L_12:
        /*002c*/ 	.word	0x00000000
        /*0030*/ 	.short	0x0000
        /*0032*/ 	.short	0x0000
        /*0034*/ 	.byte	0x00, 0xf5, 0x21, 0x00


	//----- nvinfo : EIATTR_SPARSE_MMA_MASK
	.align		4
.L_13:
        /*0038*/ 	.byte	0x03, 0x50
        /*003a*/ 	.short	0x0000


	//----- nvinfo : EIATTR_MAXREG_COUNT
	.align		4
        /*003c*/ 	.byte	0x03, 0x1b
        /*003e*/ 	.short	0x00ff


	//----- nvinfo : EIATTR_MERCURY_ISA_VERSION
	.align		4
        /*0040*/ 	.byte	0x03, 0x5f
        /*0042*/ 	.short	0x0101


	//----- nvinfo : EIATTR_VRC_CTA_INIT_COUNT
	.align		4
        /*0044*/ 	.byte	0x02, 0x4a
	.zero		1
	.zero		1


	//----- nvinfo : EIATTR_EXIT_INSTR_OFFSETS
	.align		4
        /*0048*/ 	.byte	0x04, 0x1c
        /*004a*/ 	.short	(.L_15 - .L_14)


	//   ....[0]....
.L_14:
        /*004c*/ 	.word	0x00000530


	//   ....[1]....
        /*0050*/ 	.word	0x00000590


	//----- nvinfo : EIATTR_CBANK_PARAM_SIZE
	.align		4
.L_15:
        /*0054*/ 	.byte	0x03, 0x19
        /*0056*/ 	.short	0x0018


	//----- nvinfo : EIATTR_PARAM_CBANK
	.align		4
        /*0058*/ 	.byte	0x04, 0x0a
        /*005a*/ 	.short	(.L_17 - .L_16)
	.align		4
.L_16:
        /*005c*/ 	.word	index@(.nv.constant0._Z12sumOfSquaresPiS_Pl)
        /*0060*/ 	.short	0x0380
        /*0062*/ 	.short	0x0018


	//----- nvinfo : EIATTR_SW_WAR
	.align		4
.L_17:
        /*0064*/ 	.byte	0x04, 0x36
        /*0066*/ 	.short	(.L_19 - .L_18)
.L_18:
        /*0068*/ 	.word	0x00000008
.L_19:


//--------------------- .nv.callgraph             --------------------------
	.section	.nv.callgraph,"",@"SHT_CUDA_CALLGRAPH"
	.align	4
	.sectionentsize	8
	.align		4
        /*0000*/ 	.word	0x00000000
	.align		4
        /*0004*/ 	.word	0xffffffff
	.align		4
        /*0008*/ 	.word	0x00000000
	.align		4
        /*000c*/ 	.word	0xfffffffe
	.align		4
        /*0010*/ 	.word	0x00000000
	.align		4
        /*0014*/ 	.word	0xfffffffd
	.align		4
        /*0018*/ 	.word	0x00000000
	.align		4
        /*001c*/ 	.word	0xfffffffc


//--------------------- .text._Z12sumOfSquaresPiS_Pl --------------------------
	.section	.text._Z12sumOfSquaresPiS_Pl,"ax",@progbits
	.align	128
.text._Z12sumOfSquaresPiS_Pl:
        .type           _Z12sumOfSquaresPiS_Pl,@function
        .size           _Z12sumOfSquaresPiS_Pl,(.L_x_2 - _Z12sumOfSquaresPiS_Pl)
        .other          _Z12sumOfSquaresPiS_Pl,@"STO_CUDA_ENTRY STV_DEFAULT"
_Z12sumOfSquaresPiS_Pl:
[----:B------:R-:W-:Y:S01]  /*0000*/  LDC R1, c[0x0][0x37c] ;  /* 0x0000df00ff017b82 */ /* 0x000fe20000000800 */
[----:B------:R-:W0:Y:S02]  /*0010*/  S2R R0, SR_TID.X ;  /* 0x0000000000007919 */ /* 0x000e240000002100 */
[----:B0-----:R-:W-:-:S13]  /*0020*/  ISETP.NE.AND P0, PT, R0, RZ, PT ;  /* 0x000000ff0000720c */ /* 0x001fda0003f05270 */
[----:B------:R-:W-:Y:S01]  /*0030*/  @!P0 CS2R R2, SR_CLOCKLO ;  /* 0x0000000000028805 */ /* 0x000fe20000015000 */
[----:B------:R-:W0:Y:S01]  /*0040*/  LDC.64 R4, c[0x0][0x380] ;  /* 0x0000e000ff047b82 */ /* 0x000e220000000a00 */
[----:B------:R-:W-:Y:S01]  /*0050*/  HFMA2 R20, -RZ, RZ, 0, 0 ;  /* 0x00000000ff147431 */ /* 0x000fe200000001ff */
[----:B------:R-:W1:Y:S01]  /*0060*/  LDCU.64 UR6, c[0x0][0x358] ;  /* 0x00006b00ff0677ac */ /* 0x000e620008000a00 */
[----:B------:R-:W-:Y:S01]  /*0070*/  UMOV UR4, URZ ;  /* 0x000000ff00047c82 */ /* 0x000fe20008000000 */
[----:B0-----:R-:W-:-:S03]  /*0080*/  IMAD.WIDE.U32 R4, R0, 0x4000, R4 ;  /* 0x0000400000047825 */ /* 0x001fc600078e0004 */
[----:B------:R-:W-:-:S04]  /*0090*/  IADD3 R4, P1, PT, R4, 0x40, RZ ;  /* 0x0000004004047810 */ /* 0x000fc80007f3e0ff */
[----:B-1----:R-:W-:-:S09]  /*00a0*/  IADD3.X R5, PT, PT, RZ, R5, RZ, P1, !PT ;  /* 0x00000005ff057210 */ /* 0x002fd20000ffe4ff */
.L_x_0:
[----:B------:R-:W2:Y:S04]  /*00b0*/  LDG.E R21, desc[UR6][R4.64+-0x40] ;  /* 0xffffc00604157981 */ /* 0x000ea8000c1e1900 */
[----:B------:R-:W3:Y:S04]  /*00c0*/  LDG.E R26, desc[UR6][R4.64+-0x3c] ;  /* 0xffffc406041a7981 */ /* 0x000ee8000c1e1900 */
[----:B------:R-:W4:Y:S04]  /*00d0*/  LDG.E R22, desc[UR6][R4.64+-0x38] ;  /* 0xffffc80604167981 */ /* 0x000f28000c1e1900 */
[----:B------:R-:W5:Y:S04]  /*00e0*/  LDG.E R23, desc[UR6][R4.64+-0x34] ;  /* 0xffffcc0604177981 */ /* 0x000f68000c1e1900 */
        /* <DEDUP_REMOVED lines=15> */
[----:B------:R-:W5:Y:S01]  /*01e0*/  LDG.E R18, desc[UR6][R4.64+0xc] ;  /* 0x00000c0604127981 */ /* 0x000f62000c1e1900 */
[----:B--2---:R-:W-:-:S03]  /*01f0*/  IMAD R21, R21, R21, R20 ;  /* 0x0000001515157224 */ /* 0x004fc600078e0214 */
[----:B------:R-:W2:Y:S01]  /*0200*/  LDG.E R20, desc[UR6][R4.64+0x10] ;  /* 0x0000100604147981 */ /* 0x000ea2000c1e1900 */
[----:B---3--:R-:W-:-:S03]  /*0210*/  IMAD R27, R26, R26, R21 ;  /* 0x0000001a1a1b7224 */ /* 0x008fc600078e0215 */
[----:B------:R-:W3:Y:S01]  /*0220*/  LDG.E R21, desc[UR6][R4.64+0x14] ;  /* 0x0000140604157981 */ /* 0x000ee2000c1e1900 */
[----:B----4-:R-:W-:-:S03]  /*0230*/  IMAD R26, R22, R22, R27 ;  /* 0x00000016161a7224 */ /* 0x010fc600078e021b */
[----:B------:R-:W4:Y:S01]  /*0240*/  LDG.E R22, desc[UR6][R4.64+0x18] ;  /* 0x0000180604167981 */ /* 0x000f22000c1e1900 */
[----:B-----5:R-:W-:-:S03]  /*0250*/  IMAD R27, R23, R23, R26 ;  /* 0x00000017171b7224 */ /* 0x020fc600078e021a */
[----:B------:R-:W5:Y:S01]  /*0260*/  LDG.E R23, desc[UR6][R4.64+0x1c] ;  /* 0x00001c0604177981 */ /* 0x000f62000c1e1900 */
[----:B------:R-:W-:-:S03]  /*0270*/  IMAD R26, R24, R24, R27 ;  /* 0x00000018181a7224 */ /* 0x000fc600078e021b */
        /* <DEDUP_REMOVED lines=14> */
[----:B------:R0:W5:Y:S01]  /*0360*/  LDG.E R10, desc[UR6][R4.64+0x3c] ;  /* 0x00003c06040a7981 */ /* 0x000162000c1e1900 */
[----:B------:R-:W-:Y:S01]  /*0370*/  UIADD3 UR4, UPT, UPT, UR4, 0x20, URZ ;  /* 0x0000002004047890 */ /* 0x000fe2000fffe0ff */
[----:B------:R-:W-:-:S03]  /*0380*/  IMAD R11, R11, R11, R26 ;  /* 0x0000000b0b0b7224 */ /* 0x000fc600078e021a */
[----:B------:R-:W-:Y:S01]  /*0390*/  UISETP.NE.AND UP0, UPT, UR4, 0x1000, UPT ;  /* 0x000010000400788c */ /* 0x000fe2000bf05270 */
[----:B------:R-:W-:-:S04]  /*03a0*/  IMAD R12, R12, R12, R11 ;  /* 0x0000000c0c0c7224 */ /* 0x000fc800078e020b */
[----:B------:R-:W-:Y:S01]  /*03b0*/  IMAD R13, R13, R13, R12 ;  /* 0x0000000d0d0d7224 */ /* 0x000fe200078e020c */
[----:B0-----:R-:W-:-:S03]  /*03c0*/  IADD3 R4, P1, PT, R4, 0x80, RZ ;  /* 0x0000008004047810 */ /* 0x001fc60007f3e0ff */
[----:B------:R-:W-:Y:S01]  /*03d0*/  IMAD R14, R14, R14, R13 ;  /* 0x0000000e0e0e7224 */ /* 0x000fe200078e020d */
[----:B------:R-:W-:-:S03]  /*03e0*/  IADD3.X R5, PT, PT, RZ, R5, RZ, P1, !PT ;  /* 0x00000005ff057210 */ /* 0x000fc60000ffe4ff */
[----:B------:R-:W-:-:S04]  /*03f0*/  IMAD R15, R15, R15, R14 ;  /* 0x0000000f0f0f7224 */ /* 0x000fc800078e020e */
[----:B------:R-:W-:-:S04]  /*0400*/  IMAD R16, R16, R16, R15 ;  /* 0x0000001010107224 */ /* 0x000fc800078e020f */
[----:B------:R-:W-:-:S04]  /*0410*/  IMAD R17, R17, R17, R16 ;  /* 0x0000001111117224 */ /* 0x000fc800078e0210 */
[----:B------:R-:W-:-:S04]  /*0420*/  IMAD R17, R18, R18, R17 ;  /* 0x0000001212117224 */ /* 0x000fc800078e0211 */
[----:B--2---:R-:W-:-:S04]  /*0430*/  IMAD R20, R20, R20, R17 ;  /* 0x0000001414147224 */ /* 0x004fc800078e0211 */
[----:B---3--:R-:W-:-:S04]  /*0440*/  IMAD R21, R21, R21, R20 ;  /* 0x0000001515157224 */ /* 0x008fc800078e0214 */
[----:B----4-:R-:W-:-:S04]  /*0450*/  IMAD R22, R22, R22, R21 ;  /* 0x0000001616167224 */ /* 0x010fc800078e0215 */
[----:B-----5:R-:W-:-:S04]  /*0460*/  IMAD R23, R23, R23, R22 ;  /* 0x0000001717177224 */ /* 0x020fc800078e0216 */
[----:B------:R-:W-:-:S04]  /*0470*/  IMAD R24, R24, R24, R23 ;  /* 0x0000001818187224 */ /* 0x000fc800078e0217 */
[----:B------:R-:W-:-:S04]  /*0480*/  IMAD R24, R25, R25, R24 ;  /* 0x0000001919187224 */ /* 0x000fc800078e0218 */
[----:B------:R-:W-:-:S04]  /*0490*/  IMAD R19, R19, R19, R24 ;  /* 0x0000001313137224 */ /* 0x000fc800078e0218 */
[----:B------:R-:W-:-:S04]  /*04a0*/  IMAD R6, R6, R6, R19 ;  /* 0x0000000606067224 */ /* 0x000fc800078e0213 */
[----:B------:R-:W-:-:S04]  /*04b0*/  IMAD R7, R7, R7, R6 ;  /* 0x0000000707077224 */ /* 0x000fc800078e0206 */
[----:B------:R-:W-:-:S04]  /*04c0*/  IMAD R8, R8, R8, R7 ;  /* 0x0000000808087224 */ /* 0x000fc800078e0207 */
[----:B------:R-:W-:-:S04]  /*04d0*/  IMAD R9, R9, R9, R8 ;  /* 0x0000000909097224 */ /* 0x000fc800078e0208 */
[----:B------:R-:W-:Y:S01]  /*04e0*/  IMAD R20, R10, R10, R9 ;  /* 0x0000000a0a147224 */ /* 0x000fe200078e0209 */
[----:B------:R-:W-:Y:S06]  /*04f0*/  BRA.U UP0, `(.L_x_0) ;  /* 0xfffffff900ec7547 */ /* 0x000fec000b83ffff */
[----:B------:R-:W0:Y:S02]  /*0500*/  LDC.64 R4, c[0x0][0x388] ;  /* 0x0000e200ff047b82 */ /* 0x000e240000000a00 */
[----:B0-----:R-:W-:-:S05]  /*0510*/  IMAD.WIDE.U32 R4, R0, 0x4, R4 ;  /* 0x0000000400047825 */ /* 0x001fca00078e0004 */
[----:B------:R0:W-:Y:S01]  /*0520*/  STG.E desc[UR6][R4.64], R20 ;  /* 0x0000001404007986 */ /* 0x0001e2000c101906 */
[----:B------:R-:W-:Y:S05]  /*0530*/  @P0 EXIT ;  /* 0x000000000000094d */ /* 0x000fea0003800000 */
[----:B------:R-:W-:Y:S01]  /*0540*/  CS2R R6, SR_CLOCKLO ;  /* 0x0000000000067805 */ /* 0x000fe20000015000 */
[----:B0-----:R-:W0:Y:S05]  /*0550*/  LDC.64 R4, c[0x0][0x390] ;  /* 0x0000e400ff047b82 */ /* 0x001e2a0000000a00 */
[----:B------:R-:W-:-:S04]  /*0560*/  IADD3 R2, P0, PT, -R2, R6, RZ ;  /* 0x0000000602027210 */ /* 0x000fc80007f1e1ff */
[----:B------:R-:W-:-:S05]  /*0570*/  IADD3.X R3, PT, PT, ~R3, R7, RZ, P0, !PT ;  /* 0x0000000703037210 */ /* 0x000fca00007fe5ff */
[----:B0-----:R-:W-:Y:S01]  /*0580*/  STG.E.64 desc[UR6][R4.64], R2 ;  /* 0x0000000204007986 */ /* 0x001fe2000c101b06 */
[----:B------:R-:W-:Y:S05]  /*0590*/  EXIT ;  /* 0x000000000000794d */ /* 0x000fea0003800000 */
.L_x_1:
[----:B------:R-:W-:-:S00]  /*05a0*/  BRA `(.L_x_1) ;  /* 0xfffffffc00fc7947 */ /* 0x000fc0000383ffff */
[----:B------:R-:W-:-:S00]  /*05b0*/  NOP ;  /* 0x0000000000007918 */ /* 0x000fc00000000000 */
        /* <DEDUP_REMOVED lines=12> */
.L_x_2:


//--------------------- .nv.shared.reserved.0     --------------------------
	.section	.nv.shared.reserved.0,"aw",@nobits
	.weak		__nv_reservedSMEM_offset_0_alias
	.size		__nv_reservedSMEM_offset_0_alias, 0, 64
	.other		__nv_reservedSMEM_offset_0_alias,@"STO_CUDA_RESERVED_SHARED STV_DEFAULT"
__nv_reservedSMEM_offset_0_alias:
	.zero		0
	.zero		64


//--------------------- .nv.constant0._Z12sumOfSquaresPiS_Pl --------------------------
	.section	.nv.constant0._Z12sumOfSquaresPiS_Pl,"a",@progbits
	.sectionflags	@""
	.align	4
.nv.constant0._Z12sumOfSquaresPiS_Pl:
	.zero		920


//--------------------- SYMBOLS --------------------------

	.type		.nv.reservedSmem.offset0,@object
	.size		.nv.reservedSmem.offset0,0x4
